//
// Generated by NVIDIA NVVM Compiler
//
// Compiler Build ID: CL-36424714
// Cuda compilation tools, release 13.0, V13.0.88
// Based on NVVM 20.0.0
//

.version 9.0
.target sm_100
.address_size 64

	// .globl	_Z8matvec_dPdS_S_ii

.visible .entry _Z8matvec_dPdS_S_ii(
	.param .u64 .ptr .align 1 _Z8matvec_dPdS_S_ii_param_0,
	.param .u64 .ptr .align 1 _Z8matvec_dPdS_S_ii_param_1,
	.param .u64 .ptr .align 1 _Z8matvec_dPdS_S_ii_param_2,
	.param .u32 _Z8matvec_dPdS_S_ii_param_3,
	.param .u32 _Z8matvec_dPdS_S_ii_param_4
)
{
	.reg .pred 	%p<7>;
	.reg .b32 	%r<27>;
	.reg .b64 	%rd<23>;
	.reg .b64 	%fd<30>;

	ld.param.u64 	%rd11, [_Z8matvec_dPdS_S_ii_param_0];
	ld.param.u64 	%rd12, [_Z8matvec_dPdS_S_ii_param_1];
	ld.param.u64 	%rd10, [_Z8matvec_dPdS_S_ii_param_2];
	ld.param.u32 	%r17, [_Z8matvec_dPdS_S_ii_param_4];
	cvta.to.global.u64 	%rd1, %rd12;
	cvta.to.global.u64 	%rd2, %rd11;
	mov.u32 	%r18, %ctaid.x;
	mov.u32 	%r19, %ntid.x;
	mov.u32 	%r20, %tid.x;
	mad.lo.s32 	%r1, %r18, %r19, %r20;
	setp.ge.s32 	%p1, %r1, %r17;
	@%p1 bra 	$L__BB0_9;
	setp.lt.s32 	%p2, %r17, 1;
	mov.f64 	%fd29, 0d0000000000000000;
	@%p2 bra 	$L__BB0_8;
	mul.lo.s32 	%r2, %r17, %r1;
	and.b32  	%r3, %r17, 3;
	setp.lt.u32 	%p3, %r17, 4;
	mov.f64 	%fd29, 0d0000000000000000;
	mov.b32 	%r24, 0;
	@%p3 bra 	$L__BB0_5;
	and.b32  	%r24, %r17, 2147483644;
	neg.s32 	%r23, %r24;
	add.s64 	%rd3, %rd2, 16;
	add.s64 	%rd21, %rd1, 16;
	mov.f64 	%fd29, 0d0000000000000000;
	mov.u32 	%r22, %r2;
$L__BB0_4:
	.pragma "nounroll";
	mul.wide.s32 	%rd13, %r22, 8;
	add.s64 	%rd14, %rd3, %rd13;
	ld.global.f64 	%fd12, [%rd14+-16];
	ld.global.f64 	%fd13, [%rd21+-16];
	fma.rn.f64 	%fd14, %fd12, %fd13, %fd29;
	ld.global.f64 	%fd15, [%rd14+-8];
	ld.global.f64 	%fd16, [%rd21+-8];
	fma.rn.f64 	%fd17, %fd15, %fd16, %fd14;
	ld.global.f64 	%fd18, [%rd14];
	ld.global.f64 	%fd19, [%rd21];
	fma.rn.f64 	%fd20, %fd18, %fd19, %fd17;
	ld.global.f64 	%fd21, [%rd14+8];
	ld.global.f64 	%fd22, [%rd21+8];
	fma.rn.f64 	%fd29, %fd21, %fd22, %fd20;
	add.s32 	%r23, %r23, 4;
	add.s32 	%r22, %r22, 4;
	add.s64 	%rd21, %rd21, 32;
	setp.ne.s32 	%p4, %r23, 0;
	@%p4 bra 	$L__BB0_4;
$L__BB0_5:
	setp.eq.s32 	%p5, %r3, 0;
	@%p5 bra 	$L__BB0_8;
	mul.wide.u32 	%rd15, %r24, 8;
	add.s64 	%rd22, %rd1, %rd15;
	add.s32 	%r26, %r24, %r2;
	neg.s32 	%r25, %r3;
$L__BB0_7:
	.pragma "nounroll";
	mul.wide.s32 	%rd16, %r26, 8;
	add.s64 	%rd17, %rd2, %rd16;
	ld.global.f64 	%fd23, [%rd17];
	ld.global.f64 	%fd24, [%rd22];
	fma.rn.f64 	%fd29, %fd23, %fd24, %fd29;
	add.s64 	%rd22, %rd22, 8;
	add.s32 	%r26, %r26, 1;
	add.s32 	%r25, %r25, 1;
	setp.ne.s32 	%p6, %r25, 0;
	@%p6 bra 	$L__BB0_7;
$L__BB0_8:
	cvta.to.global.u64 	%rd18, %rd10;
	mul.wide.s32 	%rd19, %r1, 8;
	add.s64 	%rd20, %rd18, %rd19;
	st.global.f64 	[%rd20], %fd29;
$L__BB0_9:
	ret;

}


// ===== COMPILED SASS (sm_100) =====

	.target	sm_100

	.elftype	@"ET_EXEC"


//--------------------- .note.nv.tkinfo           --------------------------
	.section	.note.nv.tkinfo,"",@"SHT_NOTE"
	.sectionflags	@"SHF_NOTE_NV_TKINFO"
	.tkinfo
        /*0018*/ 	.word	0x00000002
        /*0030*/ 	.string	""
        /*0030*/ 	.string	"ptxas"
        /*0030*/ 	.string	"Cuda compilation tools, release 13.0, V13.0.88"
        /*0030*/ 	.string	"Build cuda_13.0.r13.0/compiler.36424714_0"
        /*0030*/ 	.string	"-arch sm_100 -m 64 "



//--------------------- .note.nv.cuinfo           --------------------------
	.section	.note.nv.cuinfo,"",@"SHT_NOTE"
	.sectionflags	@"SHF_NOTE_NV_CUINFO"
        /*0018*/ 	.short	0x0002
        /*001a*/ 	.short	0x0064
        /*001c*/ 	.short	0x0082
	.zero		2


//--------------------- .nv.info                  --------------------------
	.section	.nv.info,"",@"SHT_CUDA_INFO"
	.align	4


	//----- nvinfo : EIATTR_REGCOUNT
	.align		4
        /*0000*/ 	.byte	0x04, 0x2f
        /*0002*/ 	.short	(.L_1 - .L_0)
	.align		4
.L_0:
        /*0004*/ 	.word	index@(_Z8matvec_dPdS_S_ii)
        /*0008*/ 	.word	0x0000001c


	//----- nvinfo : EIATTR_FRAME_SIZE
	.align		4
.L_1:
        /*000c*/ 	.byte	0x04, 0x11
        /*000e*/ 	.short	(.L_3 - .L_2)
	.align		4
.L_2:
        /*0010*/ 	.word	index@(_Z8matvec_dPdS_S_ii)
        /*0014*/ 	.word	0x00000000


	//----- nvinfo : EIATTR_MIN_STACK_SIZE
	.align		4
.L_3:
        /*0018*/ 	.byte	0x04, 0x12
        /*001a*/ 	.short	(.L_5 - .L_4)
	.align		4
.L_4:
        /*001c*/ 	.word	index@(_Z8matvec_dPdS_S_ii)
        /*0020*/ 	.word	0x00000000
.L_5:


//--------------------- .nv.compat                --------------------------
	.section	.nv.compat,"",@"SHT_CUDA_COMPAT_INFO"
	.align	4
        /*0000*/ 	.byte	0x02, 0x09, 0x00, 0x00, 0x02, 0x02, 0x01, 0x00, 0x02, 0x05, 0x05, 0x00, 0x03, 0x07, 0x01, 0x01
        /*0010*/ 	.byte	0x02, 0x03, 0x00, 0x00, 0x02, 0x06, 0x01, 0x00, 0x04, 0x0b, 0x08, 0x00, 0x01, 0x00, 0x00, 0x00
        /*0020*/ 	.byte	0x00, 0x00, 0x00, 0x00


//--------------------- .nv.info._Z8matvec_dPdS_S_ii --------------------------
	.section	.nv.info._Z8matvec_dPdS_S_ii,"",@"SHT_CUDA_INFO"
	.sectionflags	@""
	.align	4


	//----- nvinfo : EIATTR_CUDA_API_VERSION
	.align		4
        /*0000*/ 	.byte	0x04, 0x37
        /*0002*/ 	.short	(.L_7 - .L_6)
.L_6:
        /*0004*/ 	.word	0x00000082


	//----- nvinfo : EIATTR_KPARAM_INFO
	.align		4
.L_7:
        /*0008*/ 	.byte	0x04, 0x17
        /*000a*/ 	.short	(.L_9 - .L_8)
.L_8:
        /*000c*/ 	.word	0x00000000
        /*0010*/ 	.short	0x0004
        /*0012*/ 	.short	0x001c
        /*0014*/ 	.byte	0x00, 0xf0, 0x11, 0x00


	//----- nvinfo : EIATTR_KPARAM_INFO
	.align		4
.L_9:
        /*0018*/ 	.byte	0x04, 0x17
        /*001a*/ 	.short	(.L_11 - .L_10)
.L_10:
        /*001c*/ 	.word	0x00000000
        /*0020*/ 	.short	0x0003
        /*0022*/ 	.short	0x0018
        /*0024*/ 	.byte	0x00, 0xf0, 0x11, 0x00


	//----- nvinfo : EIATTR_KPARAM_INFO
	.align		4
.L_11:
        /*0028*/ 	.byte	0x04, 0x17
        /*002a*/ 	.short	(.L_13 - .L_12)
.L_12:
        /*002c*/ 	.word	0x00000000
        /*0030*/ 	.short	0x0002
        /*0032*/ 	.short	0x0010
        /*0034*/ 	.byte	0x00, 0xf5, 0x21, 0x00


	//----- nvinfo : EIATTR_KPARAM_INFO
	.align		4
.L_13:
        /*0038*/ 	.byte	0x04, 0x17
        /*003a*/ 	.short	(.L_15 - .L_14)
.L_14:
        /*003c*/ 	.word	0x00000000
        /*0040*/ 	.short	0x0001
        /*0042*/ 	.short	0x0008
        /*0044*/ 	.byte	0x00, 0xf5, 0x21, 0x00


	//----- nvinfo : EIATTR_KPARAM_INFO
	.align		4
.L_15:
        /*0048*/ 	.byte	0x04, 0x17
        /*004a*/ 	.short	(.L_17 - .L_16)
.L_16:
        /*004c*/ 	.word	0x00000000
        /*0050*/ 	.short	0x0000
        /*0052*/ 	.short	0x0000
        /*0054*/ 	.byte	0x00, 0xf5, 0x21, 0x00


	//----- nvinfo : EIATTR_SPARSE_MMA_MASK
	.align		4
.L_17:
        /*0058*/ 	.byte	0x03, 0x50
        /*005a*/ 	.short	0x0000


	//----- nvinfo : EIATTR_MAXREG_COUNT
	.align		4
        /*005c*/ 	.byte	0x03, 0x1b
        /*005e*/ 	.short	0x00ff


	//----- nvinfo : EIATTR_MERCURY_ISA_VERSION
	.align		4
        /*0060*/ 	.byte	0x03, 0x5f
        /*0062*/ 	.short	0x0101


	//----- nvinfo : EIATTR_VRC_CTA_INIT_COUNT
	.align		4
        /*0064*/ 	.byte	0x02, 0x4a
	.zero		1
	.zero		1


	//----- nvinfo : EIATTR_EXIT_INSTR_OFFSETS
	.align		4
        /*0068*/ 	.byte	0x04, 0x1c
        /*006a*/ 	.short	(.L_19 - .L_18)


	//   ....[0]....
.L_18:
        /*006c*/ 	.word	0x00000070


	//   ....[1]....
        /*0070*/ 	.word	0x000004a0


	//----- nvinfo : EIATTR_CBANK_PARAM_SIZE
	.align		4
.L_19:
        /*0074*/ 	.byte	0x03, 0x19
        /*0076*/ 	.short	0x0020


	//----- nvinfo : EIATTR_PARAM_CBANK
	.align		4
        /*0078*/ 	.byte	0x04, 0x0a
        /*007a*/ 	.short	(.L_21 - .L_20)
	.align		4
.L_20:
        /*007c*/ 	.word	index@(.nv.constant0._Z8matvec_dPdS_S_ii)
        /*0080*/ 	.short	0x0380
        /*0082*/ 	.short	0x0020


	//----- nvinfo : EIATTR_SW_WAR
	.align		4
.L_21:
        /*0084*/ 	.byte	0x04, 0x36
        /*0086*/ 	.short	(.L_23 - .L_22)
.L_22:
        /*0088*/ 	.word	0x00000008
.L_23:


//--------------------- .nv.callgraph             --------------------------
	.section	.nv.callgraph,"",@"SHT_CUDA_CALLGRAPH"
	.align	4
	.sectionentsize	8
	.align		4
        /*0000*/ 	.word	0x00000000
	.align		4
        /*0004*/ 	.word	0xffffffff
	.align		4
        /*0008*/ 	.word	0x00000000
	.align		4
        /*000c*/ 	.word	0xfffffffe
	.align		4
        /*0010*/ 	.word	0x00000000
	.align		4
        /*0014*/ 	.word	0xfffffffd
	.align		4
        /*0018*/ 	.word	0x00000000
	.align		4
        /*001c*/ 	.word	0xfffffffc


//--------------------- .text._Z8matvec_dPdS_S_ii --------------------------
	.section	.text._Z8matvec_dPdS_S_ii,"ax",@progbits
	.align	128
        .global         _Z8matvec_dPdS_S_ii
        .type           _Z8matvec_dPdS_S_ii,@function
        .size           _Z8matvec_dPdS_S_ii,(.L_x_5 - _Z8matvec_dPdS_S_ii)
        .other          _Z8matvec_dPdS_S_ii,@"STO_CUDA_ENTRY STV_DEFAULT"
_Z8matvec_dPdS_S_ii:
.text._Z8matvec_dPdS_S_ii:
[----:B------:R-:W-:Y:S01]  /*0000*/  LDC R1, c[0x0][0x37c] ;  /* 0x0000df00ff017b82 */ /* 0x000fe20000000800 */
[----:B------:R-:W0:Y:S07]  /*0010*/  S2R R3, SR_TID.X ;  /* 0x0000000000037919 */ /* 0x000e2e0000002100 */
[----:B------:R-:W0:Y:S01]  /*0020*/  S2UR UR4, SR_CTAID.X ;  /* 0x00000000000479c3 */ /* 0x000e220000002500 */
[----:B------:R-:W1:Y:S07]  /*0030*/  LDCU UR14, c[0x0][0x39c] ;  /* 0x00007380ff0e77ac */ /* 0x000e6e0008000800 */
[----:B------:R-:W0:Y:S02]  /*0040*/  LDC R0, c[0x0][0x360] ;  /* 0x0000d800ff007b82 */ /* 0x000e240000000800 */
[----:B0-----:R-:W-:-:S05]  /*0050*/  IMAD R0, R0, UR4, R3 ;  /* 0x0000000400007c24 */ /* 0x001fca000f8e0203 */
[----:B-1----:R-:W-:-:S13]  /*0060*/  ISETP.GE.AND P0, PT, R0, UR14, PT ;  /* 0x0000000e00007c0c */ /* 0x002fda000bf06270 */
[----:B------:R-:W-:Y:S05]  /*0070*/  @P0 EXIT ;  /* 0x000000000000094d */ /* 0x000fea0003800000 */
[----:B------:R-:W-:Y:S01]  /*0080*/  UISETP.GE.AND UP0, UPT, UR14, 0x1, UPT ;  /* 0x000000010e00788c */ /* 0x000fe2000bf06270 */
[----:B------:R-:W-:Y:S01]  /*0090*/  CS2R R18, SRZ ;  /* 0x0000000000127805 */ /* 0x000fe2000001ff00 */
[----:B------:R-:W0:Y:S07]  /*00a0*/  LDCU.64 UR12, c[0x0][0x358] ;  /* 0x00006b00ff0c77ac */ /* 0x000e2e0008000a00 */
[----:B------:R-:W-:Y:S05]  /*00b0*/  BRA.U !UP0, `(.L_x_0) ;  /* 0x0000000108ec7547 */ /* 0x000fea000b800000 */
[----:B------:R-:W-:Y:S02]  /*00c0*/  UISETP.GE.U32.AND UP1, UPT, UR14, 0x4, UPT ;  /* 0x000000040e00788c */ /* 0x000fe4000bf26070 */
[----:B------:R-:W-:Y:S01]  /*00d0*/  IMAD R16, R0, UR14, RZ ;  /* 0x0000000e00107c24 */ /* 0x000fe2000f8e02ff */
[----:B------:R-:W-:Y:S01]  /*00e0*/  ULOP3.LUT UR5, UR14, 0x3, URZ, 0xc0, !UPT ;  /* 0x000000030e057892 */ /* 0x000fe2000f8ec0ff */
[----:B------:R-:W-:Y:S01]  /*00f0*/  CS2R R18, SRZ ;  /* 0x0000000000127805 */ /* 0x000fe2000001ff00 */
[----:B------:R-:W-:Y:S02]  /*0100*/  UMOV UR4, URZ ;  /* 0x000000ff00047c82 */ /* 0x000fe40008000000 */
[----:B------:R-:W-:Y:S02]  /*0110*/  UISETP.NE.AND UP0, UPT, UR5, URZ, UPT ;  /* 0x000000ff0500728c */ /* 0x000fe4000bf05270 */
[----:B------:R-:W-:Y:S09]  /*0120*/  BRA.U !UP1, `(.L_x_1) ;  /* 0x0000000109887547 */ /* 0x000ff2000b800000 */
[----:B------:R-:W1:Y:S01]  /*0130*/  LDCU.128 UR8, c[0x0][0x380] ;  /* 0x00007000ff0877ac */ /* 0x000e620008000c00 */
[----:B------:R-:W-:Y:S02]  /*0140*/  MOV R17, R16 ;  /* 0x0000001000117202 */ /* 0x000fe40000000f00 */
[----:B------:R-:W-:Y:S01]  /*0150*/  CS2R R18, SRZ ;  /* 0x0000000000127805 */ /* 0x000fe2000001ff00 */
[----:B------:R-:W-:Y:S02]  /*0160*/  ULOP3.LUT UR4, UR14, 0x7ffffffc, URZ, 0xc0, !UPT ;  /* 0x7ffffffc0e047892 */ /* 0x000fe4000f8ec0ff */
[----:B-1----:R-:W-:Y:S02]  /*0170*/  UIADD3 UR6, UP2, UPT, UR10, 0x10, URZ ;  /* 0x000000100a067890 */ /* 0x002fe4000ff5e0ff */
[----:B------:R-:W-:Y:S02]  /*0180*/  UIADD3 UR8, UP1, UPT, UR8, 0x10, URZ ;  /* 0x0000001008087890 */ /* 0x000fe4000ff3e0ff */
[----:B------:R-:W-:-:S02]  /*0190*/  UIADD3.X UR7, UPT, UPT, URZ, UR11, URZ, UP2, !UPT ;  /* 0x0000000bff077290 */ /* 0x000fc400097fe4ff */
[----:B------:R-:W-:Y:S01]  /*01a0*/  MOV R8, UR6 ;  /* 0x0000000600087c02 */ /* 0x000fe20008000f00 */
[----:B------:R-:W-:Y:S02]  /*01b0*/  UIADD3 UR10, UPT, UPT, -UR4, URZ, URZ ;  /* 0x000000ff040a7290 */ /* 0x000fe4000fffe1ff */
[----:B------:R-:W-:Y:S01]  /*01c0*/  UIADD3.X UR9, UPT, UPT, URZ, UR9, URZ, UP1, !UPT ;  /* 0x00000009ff097290 */ /* 0x000fe20008ffe4ff */
[----:B------:R-:W-:-:S11]  /*01d0*/  IMAD.U32 R9, RZ, RZ, UR7 ;  /* 0x00000007ff097e24 */ /* 0x000fd6000f8e00ff */
.L_x_2:
[----:B------:R-:W-:Y:S01]  /*01e0*/  MOV R20, UR8 ;  /* 0x0000000800147c02 */ /* 0x000fe20008000f00 */
[----:B------:R-:W-:Y:S01]  /*01f0*/  IMAD.U32 R21, RZ, RZ, UR9 ;  /* 0x00000009ff157e24 */ /* 0x000fe2000f8e00ff */
[----:B------:R-:W-:Y:S01]  /*0200*/  MOV R2, R8 ;  /* 0x0000000800027202 */ /* 0x000fe20000000f00 */
[----:B------:R-:W-:Y:S02]  /*0210*/  IMAD.MOV.U32 R3, RZ, RZ, R9 ;  /* 0x000000ffff037224 */ /* 0x000fe400078e0009 */
[----:B------:R-:W-:-:S03]  /*0220*/  IMAD.WIDE R20, R17, 0x8, R20 ;  /* 0x0000000811147825 */ /* 0x000fc600078e0214 */
[----:B0-----:R-:W2:Y:S04]  /*0230*/  LDG.E.64 R24, desc[UR12][R2.64+-0x10] ;  /* 0xfffff00c02187981 */ /* 0x001ea8000c1e1b00 */
[----:B------:R-:W2:Y:S04]  /*0240*/  LDG.E.64 R22, desc[UR12][R20.64+-0x10] ;  /* 0xfffff00c14167981 */ /* 0x000ea8000c1e1b00 */
[----:B------:R-:W3:Y:S04]  /*0250*/  LDG.E.64 R12, desc[UR12][R2.64+-0x8] ;  /* 0xfffff80c020c7981 */ /* 0x000ee8000c1e1b00 */
[----:B------:R-:W3:Y:S04]  /*0260*/  LDG.E.64 R10, desc[UR12][R20.64+-0x8] ;  /* 0xfffff80c140a7981 */ /* 0x000ee8000c1e1b00 */
[----:B------:R-:W4:Y:S04]  /*0270*/  LDG.E.64 R8, desc[UR12][R2.64] ;  /* 0x0000000c02087981 */ /* 0x000f28000c1e1b00 */
[----:B------:R-:W4:Y:S04]  /*0280*/  LDG.E.64 R6, desc[UR12][R20.64] ;  /* 0x0000000c14067981 */ /* 0x000f28000c1e1b00 */
[----:B------:R-:W5:Y:S04]  /*0290*/  LDG.E.64 R4, desc[UR12][R2.64+0x8] ;  /* 0x0000080c02047981 */ /* 0x000f68000c1e1b00 */
[----:B------:R-:W5:Y:S01]  /*02a0*/  LDG.E.64 R14, desc[UR12][R20.64+0x8] ;  /* 0x0000080c140e7981 */ /* 0x000f62000c1e1b00 */
[----:B------:R-:W-:Y:S01]  /*02b0*/  UIADD3 UR10, UPT, UPT, UR10, 0x4, URZ ;  /* 0x000000040a0a7890 */ /* 0x000fe2000fffe0ff */
[----:B------:R-:W-:-:S03]  /*02c0*/  VIADD R17, R17, 0x4 ;  /* 0x0000000411117836 */ /* 0x000fc60000000000 */
[----:B------:R-:W-:Y:S01]  /*02d0*/  UISETP.NE.AND UP1, UPT, UR10, URZ, UPT ;  /* 0x000000ff0a00728c */ /* 0x000fe2000bf25270 */
[----:B--2---:R-:W-:-:S08]  /*02e0*/  DFMA R22, R22, R24, R18 ;  /* 0x000000181616722b */ /* 0x004fd00000000012 */
[----:B---3--:R-:W-:-:S08]  /*02f0*/  DFMA R10, R10, R12, R22 ;  /* 0x0000000c0a0a722b */ /* 0x008fd00000000016 */
[----:B----4-:R-:W-:Y:S01]  /*0300*/  DFMA R6, R6, R8, R10 ;  /* 0x000000080606722b */ /* 0x010fe2000000000a */
[----:B------:R-:W-:-:S04]  /*0310*/  IADD3 R8, P0, PT, R2, 0x20, RZ ;  /* 0x0000002002087810 */ /* 0x000fc80007f1e0ff */
[----:B------:R-:W-:-:S03]  /*0320*/  IADD3.X R9, PT, PT, RZ, R3, RZ, P0, !PT ;  /* 0x00000003ff097210 */ /* 0x000fc600007fe4ff */
[----:B-----5:R-:W-:Y:S01]  /*0330*/  DFMA R18, R14, R4, R6 ;  /* 0x000000040e12722b */ /* 0x020fe20000000006 */
[----:B------:R-:W-:Y:S10]  /*0340*/  BRA.U UP1, `(.L_x_2) ;  /* 0xfffffffd01a47547 */ /* 0x000ff4000b83ffff */
.L_x_1:
[----:B------:R-:W-:Y:S05]  /*0350*/  BRA.U !UP0, `(.L_x_0) ;  /* 0x0000000108447547 */ /* 0x000fea000b800000 */
[----:B------:R-:W1:Y:S01]  /*0360*/  LDC.64 R6, c[0x0][0x380] ;  /* 0x0000e000ff067b82 */ /* 0x000e620000000a00 */
[----:B------:R-:W2:Y:S01]  /*0370*/  LDCU.64 UR6, c[0x0][0x388] ;  /* 0x00007100ff0677ac */ /* 0x000ea20008000a00 */
[----:B------:R-:W-:Y:S01]  /*0380*/  IADD3 R9, PT, PT, R16, UR4, RZ ;  /* 0x0000000410097c10 */ /* 0x000fe2000fffe0ff */
[----:B------:R-:W-:Y:S02]  /*0390*/  UIADD3 UR5, UPT, UPT, -UR5, URZ, URZ ;  /* 0x000000ff05057290 */ /* 0x000fe4000fffe1ff */
[----:B--2---:R-:W-:-:S12]  /*03a0*/  UIMAD.WIDE.U32 UR6, UR4, 0x8, UR6 ;  /* 0x00000008040678a5 */ /* 0x004fd8000f8e0006 */
.L_x_3:
[----:B------:R-:W-:Y:S01]  /*03b0*/  IMAD.U32 R4, RZ, RZ, UR6 ;  /* 0x00000006ff047e24 */ /* 0x000fe2000f8e00ff */
[----:B------:R-:W-:Y:S01]  /*03c0*/  MOV R5, UR7 ;  /* 0x0000000700057c02 */ /* 0x000fe20008000f00 */
[----:B-1----:R-:W-:-:S05]  /*03d0*/  IMAD.WIDE R2, R9, 0x8, R6 ;  /* 0x0000000809027825 */ /* 0x002fca00078e0206 */
[----:B0-----:R-:W2:Y:S04]  /*03e0*/  LDG.E.64 R4, desc[UR12][R4.64] ;  /* 0x0000000c04047981 */ /* 0x001ea8000c1e1b00 */
[----:B------:R-:W2:Y:S01]  /*03f0*/  LDG.E.64 R2, desc[UR12][R2.64] ;  /* 0x0000000c02027981 */ /* 0x000ea2000c1e1b00 */
[----:B------:R-:W-:-:S04]  /*0400*/  UIADD3 UR5, UPT, UPT, UR5, 0x1, URZ ;  /* 0x0000000105057890 */ /* 0x000fc8000fffe0ff */
[----:B------:R-:W-:Y:S01]  /*0410*/  UISETP.NE.AND UP0, UPT, UR5, URZ, UPT ;  /* 0x000000ff0500728c */ /* 0x000fe2000bf05270 */
[----:B------:R-:W-:Y:S01]  /*0420*/  VIADD R9, R9, 0x1 ;  /* 0x0000000109097836 */ /* 0x000fe20000000000 */
[----:B------:R-:W-:-:S04]  /*0430*/  UIADD3 UR6, UP1, UPT, UR6, 0x8, URZ ;  /* 0x0000000806067890 */ /* 0x000fc8000ff3e0ff */
[----:B------:R-:W-:Y:S01]  /*0440*/  UIADD3.X UR7, UPT, UPT, URZ, UR7, URZ, UP1, !UPT ;  /* 0x00000007ff077290 */ /* 0x000fe20008ffe4ff */
[----:B--2---:R-:W-:Y:S02]  /*0450*/  DFMA R18, R2, R4, R18 ;  /* 0x000000040212722b */ /* 0x004fe40000000012 */
[----:B------:R-:W-:Y:S09]  /*0460*/  BRA.U UP0, `(.L_x_3) ;  /* 0xfffffffd00d07547 */ /* 0x000ff2000b83ffff */
.L_x_0:
[----:B------:R-:W1:Y:S02]  /*0470*/  LDC.64 R2, c[0x0][0x390] ;  /* 0x0000e400ff027b82 */ /* 0x000e640000000a00 */
[----:B-1----:R-:W-:-:S05]  /*0480*/  IMAD.WIDE R2, R0, 0x8, R2 ;  /* 0x0000000800027825 */ /* 0x002fca00078e0202 */
[----:B0-----:R-:W-:Y:S01]  /*0490*/  STG.E.64 desc[UR12][R2.64], R18 ;  /* 0x0000001202007986 */ /* 0x001fe2000c101b0c */
[----:B------:R-:W-:Y:S05]  /*04a0*/  EXIT ;  /* 0x000000000000794d */ /* 0x000fea0003800000 */
.L_x_4:
[----:B------:R-:W-:-:S00]  /*04b0*/  BRA `(.L_x_4) ;  /* 0xfffffffc00fc7947 */ /* 0x000fc0000383ffff */
[----:B------:R-:W-:-:S00]  /*04c0*/  NOP ;  /* 0x0000000000007918 */ /* 0x000fc00000000000 */
        /* <DEDUP_REMOVED lines=11> */
.L_x_5:


//--------------------- .nv.shared.reserved.0     --------------------------
	.section	.nv.shared.reserved.0,"aw",@nobits
	.weak		__nv_reservedSMEM_offset_0_alias
	.size		__nv_reservedSMEM_offset_0_alias, 0, 64
	.other		__nv_reservedSMEM_offset_0_alias,@"STO_CUDA_RESERVED_SHARED STV_DEFAULT"
__nv_reservedSMEM_offset_0_alias:
	.zero		0
	.zero		64


//--------------------- .nv.constant0._Z8matvec_dPdS_S_ii --------------------------
	.section	.nv.constant0._Z8matvec_dPdS_S_ii,"a",@progbits
	.sectionflags	@""
	.align	4
.nv.constant0._Z8matvec_dPdS_S_ii:
	.zero		928


//--------------------- SYMBOLS --------------------------

	.type		.nv.reservedSmem.offset0,@object
	.size		.nv.reservedSmem.offset0,0x4
